//
// Generated by NVIDIA NVVM Compiler
//
// Compiler Build ID: CL-36424714
// Cuda compilation tools, release 13.0, V13.0.88
// Based on NVVM 20.0.0
//

.version 9.0
.target sm_100
.address_size 64

	// .globl	_Z5triadPfPKfS1_fm

.visible .entry _Z5triadPfPKfS1_fm(
	.param .u64 .ptr .align 1 _Z5triadPfPKfS1_fm_param_0,
	.param .u64 .ptr .align 1 _Z5triadPfPKfS1_fm_param_1,
	.param .u64 .ptr .align 1 _Z5triadPfPKfS1_fm_param_2,
	.param .f32 _Z5triadPfPKfS1_fm_param_3,
	.param .u64 _Z5triadPfPKfS1_fm_param_4
)
{
	.reg .pred 	%p<3>;
	.reg .b32 	%r<7>;
	.reg .b32 	%f<5>;
	.reg .b64 	%rd<17>;

	ld.param.u64 	%rd8, [_Z5triadPfPKfS1_fm_param_0];
	ld.param.u64 	%rd9, [_Z5triadPfPKfS1_fm_param_1];
	ld.param.u64 	%rd10, [_Z5triadPfPKfS1_fm_param_2];
	ld.param.f32 	%f1, [_Z5triadPfPKfS1_fm_param_3];
	ld.param.u64 	%rd11, [_Z5triadPfPKfS1_fm_param_4];
	mov.u32 	%r2, %ctaid.x;
	mov.u32 	%r3, %ntid.x;
	mov.u32 	%r4, %tid.x;
	mad.lo.s32 	%r5, %r2, %r3, %r4;
	cvt.u64.u32 	%rd16, %r5;
	mov.u32 	%r6, %nctaid.x;
	mul.lo.s32 	%r1, %r6, %r3;
	setp.le.u64 	%p1, %rd11, %rd16;
	@%p1 bra 	$L__BB0_3;
	cvt.u64.u32 	%rd2, %r1;
	cvta.to.global.u64 	%rd3, %rd9;
	cvta.to.global.u64 	%rd4, %rd10;
	cvta.to.global.u64 	%rd5, %rd8;
$L__BB0_2:
	shl.b64 	%rd12, %rd16, 2;
	add.s64 	%rd13, %rd3, %rd12;
	ld.global.nc.f32 	%f2, [%rd13];
	add.s64 	%rd14, %rd4, %rd12;
	ld.global.nc.f32 	%f3, [%rd14];
	fma.rn.f32 	%f4, %f1, %f3, %f2;
	add.s64 	%rd15, %rd5, %rd12;
	st.global.f32 	[%rd15], %f4;
	add.s64 	%rd16, %rd16, %rd2;
	setp.lt.u64 	%p2, %rd16, %rd11;
	@%p2 bra 	$L__BB0_2;
$L__BB0_3:
	ret;

}


// ===== COMPILED SASS (sm_100) =====

	.target	sm_100

	.elftype	@"ET_EXEC"


//--------------------- .note.nv.tkinfo           --------------------------
	.section	.note.nv.tkinfo,"",@"SHT_NOTE"
	.sectionflags	@"SHF_NOTE_NV_TKINFO"
	.tkinfo
        /*0018*/ 	.word	0x00000002
        /*0030*/ 	.string	""
        /*0030*/ 	.string	"ptxas"
        /*0030*/ 	.string	"Cuda compilation tools, release 13.0, V13.0.88"
        /*0030*/ 	.string	"Build cuda_13.0.r13.0/compiler.36424714_0"
        /*0030*/ 	.string	"-arch sm_100 -m 64 "



//--------------------- .note.nv.cuinfo           --------------------------
	.section	.note.nv.cuinfo,"",@"SHT_NOTE"
	.sectionflags	@"SHF_NOTE_NV_CUINFO"
        /*0018*/ 	.short	0x0002
        /*001a*/ 	.short	0x0064
        /*001c*/ 	.short	0x0082
	.zero		2


//--------------------- .nv.info                  --------------------------
	.section	.nv.info,"",@"SHT_CUDA_INFO"
	.align	4


	//----- nvinfo : EIATTR_REGCOUNT
	.align		4
        /*0000*/ 	.byte	0x04, 0x2f
        /*0002*/ 	.short	(.L_1 - .L_0)
	.align		4
.L_0:
        /*0004*/ 	.word	index@(_Z5triadPfPKfS1_fm)
        /*0008*/ 	.word	0x0000000e


	//----- nvinfo : EIATTR_FRAME_SIZE
	.align		4
.L_1:
        /*000c*/ 	.byte	0x04, 0x11
        /*000e*/ 	.short	(.L_3 - .L_2)
	.align		4
.L_2:
        /*0010*/ 	.word	index@(_Z5triadPfPKfS1_fm)
        /*0014*/ 	.word	0x00000000


	//----- nvinfo : EIATTR_MIN_STACK_SIZE
	.align		4
.L_3:
        /*0018*/ 	.byte	0x04, 0x12
        /*001a*/ 	.short	(.L_5 - .L_4)
	.align		4
.L_4:
        /*001c*/ 	.word	index@(_Z5triadPfPKfS1_fm)
        /*0020*/ 	.word	0x00000000
.L_5:


//--------------------- .nv.compat                --------------------------
	.section	.nv.compat,"",@"SHT_CUDA_COMPAT_INFO"
	.align	4
        /*0000*/ 	.byte	0x02, 0x09, 0x00, 0x00, 0x02, 0x02, 0x01, 0x00, 0x02, 0x05, 0x05, 0x00, 0x03, 0x07, 0x01, 0x01
        /*0010*/ 	.byte	0x02, 0x03, 0x00, 0x00, 0x02, 0x06, 0x01, 0x00, 0x04, 0x0b, 0x08, 0x00, 0x09, 0x00, 0x00, 0x00
        /*0020*/ 	.byte	0x00, 0x00, 0x00, 0x00


//--------------------- .nv.info._Z5triadPfPKfS1_fm --------------------------
	.section	.nv.info._Z5triadPfPKfS1_fm,"",@"SHT_CUDA_INFO"
	.sectionflags	@""
	.align	4


	//----- nvinfo : EIATTR_CUDA_API_VERSION
	.align		4
        /*0000*/ 	.byte	0x04, 0x37
        /*0002*/ 	.short	(.L_7 - .L_6)
.L_6:
        /*0004*/ 	.word	0x00000082


	//----- nvinfo : EIATTR_KPARAM_INFO
	.align		4
.L_7:
        /*0008*/ 	.byte	0x04, 0x17
        /*000a*/ 	.short	(.L_9 - .L_8)
.L_8:
        /*000c*/ 	.word	0x00000000
        /*0010*/ 	.short	0x0004
        /*0012*/ 	.short	0x0020
        /*0014*/ 	.byte	0x00, 0xf0, 0x21, 0x00


	//----- nvinfo : EIATTR_KPARAM_INFO
	.align		4
.L_9:
        /*0018*/ 	.byte	0x04, 0x17
        /*001a*/ 	.short	(.L_11 - .L_10)
.L_10:
        /*001c*/ 	.word	0x00000000
        /*0020*/ 	.short	0x0003
        /*0022*/ 	.short	0x0018
        /*0024*/ 	.byte	0x00, 0xf0, 0x11, 0x00


	//----- nvinfo : EIATTR_KPARAM_INFO
	.align		4
.L_11:
        /*0028*/ 	.byte	0x04, 0x17
        /*002a*/ 	.short	(.L_13 - .L_12)
.L_12:
        /*002c*/ 	.word	0x00000000
        /*0030*/ 	.short	0x0002
        /*0032*/ 	.short	0x0010
        /*0034*/ 	.byte	0x00, 0xf5, 0x21, 0x00


	//----- nvinfo : EIATTR_KPARAM_INFO
	.align		4
.L_13:
        /*0038*/ 	.byte	0x04, 0x17
        /*003a*/ 	.short	(.L_15 - .L_14)
.L_14:
        /*003c*/ 	.word	0x00000000
        /*0040*/ 	.short	0x0001
        /*0042*/ 	.short	0x0008
        /*0044*/ 	.byte	0x00, 0xf5, 0x21, 0x00


	//----- nvinfo : EIATTR_KPARAM_INFO
	.align		4
.L_15:
        /*0048*/ 	.byte	0x04, 0x17
        /*004a*/ 	.short	(.L_17 - .L_16)
.L_16:
        /*004c*/ 	.word	0x00000000
        /*0050*/ 	.short	0x0000
        /*0052*/ 	.short	0x0000
        /*0054*/ 	.byte	0x00, 0xf5, 0x21, 0x00


	//----- nvinfo : EIATTR_SPARSE_MMA_MASK
	.align		4
.L_17:
        /*0058*/ 	.byte	0x03, 0x50
        /*005a*/ 	.short	0x0000


	//----- nvinfo : EIATTR_MAXREG_COUNT
	.align		4
        /*005c*/ 	.byte	0x03, 0x1b
        /*005e*/ 	.short	0x00ff


	//----- nvinfo : EIATTR_MERCURY_ISA_VERSION
	.align		4
        /*0060*/ 	.byte	0x03, 0x5f
        /*0062*/ 	.short	0x0101


	//----- nvinfo : EIATTR_VRC_CTA_INIT_COUNT
	.align		4
        /*0064*/ 	.byte	0x02, 0x4a
	.zero		1
	.zero		1


	//----- nvinfo : EIATTR_EXIT_INSTR_OFFSETS
	.align		4
        /*0068*/ 	.byte	0x04, 0x1c
        /*006a*/ 	.short	(.L_19 - .L_18)


	//   ....[0]....
.L_18:
        /*006c*/ 	.word	0x000000a0


	//   ....[1]....
        /*0070*/ 	.word	0x00000210


	//----- nvinfo : EIATTR_CRS_STACK_SIZE
	.align		4
.L_19:
        /*0074*/ 	.byte	0x04, 0x1e
        /*0076*/ 	.short	(.L_21 - .L_20)
.L_20:
        /*0078*/ 	.word	0x00000000


	//----- nvinfo : EIATTR_CBANK_PARAM_SIZE
	.align		4
.L_21:
        /*007c*/ 	.byte	0x03, 0x19
        /*007e*/ 	.short	0x0028


	//----- nvinfo : EIATTR_PARAM_CBANK
	.align		4
        /*0080*/ 	.byte	0x04, 0x0a
        /*0082*/ 	.short	(.L_23 - .L_22)
	.align		4
.L_22:
        /*0084*/ 	.word	index@(.nv.constant0._Z5triadPfPKfS1_fm)
        /*0088*/ 	.short	0x0380
        /*008a*/ 	.short	0x0028


	//----- nvinfo : EIATTR_SW_WAR
	.align		4
.L_23:
        /*008c*/ 	.byte	0x04, 0x36
        /*008e*/ 	.short	(.L_25 - .L_24)
.L_24:
        /*0090*/ 	.word	0x00000008
.L_25:


//--------------------- .nv.callgraph             --------------------------
	.section	.nv.callgraph,"",@"SHT_CUDA_CALLGRAPH"
	.align	4
	.sectionentsize	8
	.align		4
        /*0000*/ 	.word	0x00000000
	.align		4
        /*0004*/ 	.word	0xffffffff
	.align		4
        /*0008*/ 	.word	0x00000000
	.align		4
        /*000c*/ 	.word	0xfffffffe
	.align		4
        /*0010*/ 	.word	0x00000000
	.align		4
        /*0014*/ 	.word	0xfffffffd
	.align		4
        /*0018*/ 	.word	0x00000000
	.align		4
        /*001c*/ 	.word	0xfffffffc


//--------------------- .text._Z5triadPfPKfS1_fm  --------------------------
	.section	.text._Z5triadPfPKfS1_fm,"ax",@progbits
	.align	128
        .global         _Z5triadPfPKfS1_fm
        .type           _Z5triadPfPKfS1_fm,@function
        .size           _Z5triadPfPKfS1_fm,(.L_x_2 - _Z5triadPfPKfS1_fm)
        .other          _Z5triadPfPKfS1_fm,@"STO_CUDA_ENTRY STV_DEFAULT"
_Z5triadPfPKfS1_fm:
.text._Z5triadPfPKfS1_fm:
[----:B------:R-:W-:Y:S01]  /*0000*/  LDC R1, c[0x0][0x37c] ;  /* 0x0000df00ff017b82 */ /* 0x000fe20000000800 */
[----:B------:R-:W0:Y:S07]  /*0010*/  S2R R3, SR_TID.X ;  /* 0x0000000000037919 */ /* 0x000e2e0000002100 */
[----:B------:R-:W0:Y:S01]  /*0020*/  S2UR UR4, SR_CTAID.X ;  /* 0x00000000000479c3 */ /* 0x000e220000002500 */
[----:B------:R-:W1:Y:S07]  /*0030*/  LDCU.64 UR6, c[0x0][0x3a0] ;  /* 0x00007400ff0677ac */ /* 0x000e6e0008000a00 */
[----:B------:R-:W0:Y:S01]  /*0040*/  LDC R8, c[0x0][0x360] ;  /* 0x0000d800ff087b82 */ /* 0x000e220000000800 */
[----:B------:R-:W2:Y:S01]  /*0050*/  LDCU UR5, c[0x0][0x370] ;  /* 0x00006e00ff0577ac */ /* 0x000ea20008000800 */
[----:B0-----:R-:W-:-:S02]  /*0060*/  IMAD R0, R8, UR4, R3 ;  /* 0x0000000408007c24 */ /* 0x001fc4000f8e0203 */
[----:B--2---:R-:W-:-:S03]  /*0070*/  IMAD R8, R8, UR5, RZ ;  /* 0x0000000508087c24 */ /* 0x004fc6000f8e02ff */
[----:B-1----:R-:W-:-:S04]  /*0080*/  ISETP.GE.U32.AND P0, PT, R0, UR6, PT ;  /* 0x0000000600007c0c */ /* 0x002fc8000bf06070 */
[----:B------:R-:W-:-:S13]  /*0090*/  ISETP.GE.U32.AND.EX P0, PT, RZ, UR7, PT, P0 ;  /* 0x00000007ff007c0c */ /* 0x000fda000bf06100 */
[----:B------:R-:W-:Y:S05]  /*00a0*/  @P0 EXIT ;  /* 0x000000000000094d */ /* 0x000fea0003800000 */
[----:B------:R-:W-:Y:S01]  /*00b0*/  IMAD.MOV.U32 R11, RZ, RZ, RZ ;  /* 0x000000ffff0b7224 */ /* 0x000fe200078e00ff */
[----:B------:R-:W0:Y:S01]  /*00c0*/  LDCU.64 UR4, c[0x0][0x358] ;  /* 0x00006b00ff0477ac */ /* 0x000e220008000a00 */
[----:B------:R-:W1:Y:S01]  /*00d0*/  LDCU UR10, c[0x0][0x398] ;  /* 0x00007300ff0a77ac */ /* 0x000e620008000800 */
[----:B------:R-:W2:Y:S01]  /*00e0*/  LDCU.64 UR8, c[0x0][0x390] ;  /* 0x00007200ff0877ac */ /* 0x000ea20008000a00 */
[----:B------:R-:W3:Y:S03]  /*00f0*/  LDCU.128 UR12, c[0x0][0x380] ;  /* 0x00007000ff0c77ac */ /* 0x000ee60008000c00 */
.L_x_0:
[C---:B----4-:R-:W-:Y:S01]  /*0100*/  IMAD.SHL.U32 R6, R0.reuse, 0x4, RZ ;  /* 0x0000000400067824 */ /* 0x050fe200078e00ff */
[----:B------:R-:W-:-:S04]  /*0110*/  SHF.L.U64.HI R7, R0, 0x2, R11 ;  /* 0x0000000200077819 */ /* 0x000fc8000001020b */
[C---:B--2---:R-:W-:Y:S02]  /*0120*/  IADD3 R4, P1, PT, R6.reuse, UR8, RZ ;  /* 0x0000000806047c10 */ /* 0x044fe4000ff3e0ff */
[----:B---3--:R-:W-:Y:S02]  /*0130*/  IADD3 R2, P0, PT, R6, UR14, RZ ;  /* 0x0000000e06027c10 */ /* 0x008fe4000ff1e0ff */
[C---:B------:R-:W-:Y:S02]  /*0140*/  IADD3.X R5, PT, PT, R7.reuse, UR9, RZ, P1, !PT ;  /* 0x0000000907057c10 */ /* 0x040fe40008ffe4ff */
[----:B------:R-:W-:-:S04]  /*0150*/  IADD3.X R3, PT, PT, R7, UR15, RZ, P0, !PT ;  /* 0x0000000f07037c10 */ /* 0x000fc800087fe4ff */
[----:B0-----:R-:W1:Y:S04]  /*0160*/  LDG.E.CONSTANT R5, desc[UR4][R4.64] ;  /* 0x0000000404057981 */ /* 0x001e68000c1e9900 */
[----:B------:R-:W1:Y:S01]  /*0170*/  LDG.E.CONSTANT R2, desc[UR4][R2.64] ;  /* 0x0000000402027981 */ /* 0x000e62000c1e9900 */
[----:B------:R-:W-:-:S04]  /*0180*/  IADD3 R6, P0, PT, R6, UR12, RZ ;  /* 0x0000000c06067c10 */ /* 0x000fc8000ff1e0ff */
[----:B------:R-:W-:Y:S02]  /*0190*/  IADD3.X R7, PT, PT, R7, UR13, RZ, P0, !PT ;  /* 0x0000000d07077c10 */ /* 0x000fe400087fe4ff */
[----:B------:R-:W-:-:S05]  /*01a0*/  IADD3 R0, P0, PT, R8, R0, RZ ;  /* 0x0000000008007210 */ /* 0x000fca0007f1e0ff */
[----:B------:R-:W-:Y:S01]  /*01b0*/  IMAD.X R11, RZ, RZ, R11, P0 ;  /* 0x000000ffff0b7224 */ /* 0x000fe200000e060b */
[----:B------:R-:W-:-:S04]  /*01c0*/  ISETP.GE.U32.AND P0, PT, R0, UR6, PT ;  /* 0x0000000600007c0c */ /* 0x000fc8000bf06070 */
[----:B------:R-:W-:Y:S01]  /*01d0*/  ISETP.GE.U32.AND.EX P0, PT, R11, UR7, PT, P0 ;  /* 0x000000070b007c0c */ /* 0x000fe2000bf06100 */
[----:B-1----:R-:W-:-:S05]  /*01e0*/  FFMA R9, R5, UR10, R2 ;  /* 0x0000000a05097c23 */ /* 0x002fca0008000002 */
[----:B------:R4:W-:Y:S07]  /*01f0*/  STG.E desc[UR4][R6.64], R9 ;  /* 0x0000000906007986 */ /* 0x0009ee000c101904 */
[----:B------:R-:W-:Y:S05]  /*0200*/  @!P0 BRA `(.L_x_0) ;  /* 0xfffffffc00bc8947 */ /* 0x000fea000383ffff */
[----:B------:R-:W-:Y:S05]  /*0210*/  EXIT ;  /* 0x000000000000794d */ /* 0x000fea0003800000 */
.L_x_1:
[----:B------:R-:W-:-:S00]  /*0220*/  BRA `(.L_x_1) ;  /* 0xfffffffc00fc7947 */ /* 0x000fc0000383ffff */
[----:B------:R-:W-:-:S00]  /*0230*/  NOP ;  /* 0x0000000000007918 */ /* 0x000fc00000000000 */
        /* <DEDUP_REMOVED lines=12> */
.L_x_2:


//--------------------- .nv.shared.reserved.0     --------------------------
	.section	.nv.shared.reserved.0,"aw",@nobits
	.weak		__nv_reservedSMEM_offset_0_alias
	.size		__nv_reservedSMEM_offset_0_alias, 0, 64
	.other		__nv_reservedSMEM_offset_0_alias,@"STO_CUDA_RESERVED_SHARED STV_DEFAULT"
__nv_reservedSMEM_offset_0_alias:
	.zero		0
	.zero		64


//--------------------- .nv.constant0._Z5triadPfPKfS1_fm --------------------------
	.section	.nv.constant0._Z5triadPfPKfS1_fm,"a",@progbits
	.sectionflags	@""
	.align	4
.nv.constant0._Z5triadPfPKfS1_fm:
	.zero		936


//--------------------- SYMBOLS --------------------------

	.type		.nv.reservedSmem.offset0,@object
	.size		.nv.reservedSmem.offset0,0x4
